//
// Generated by NVIDIA NVVM Compiler
//
// Compiler Build ID: CL-36424714
// Cuda compilation tools, release 13.0, V13.0.88
// Based on NVVM 20.0.0
//

.version 9.0
.target sm_100
.address_size 64

	// .globl	_Z6reducePfS_ii

.visible .entry _Z6reducePfS_ii(
	.param .u64 .ptr .align 1 _Z6reducePfS_ii_param_0,
	.param .u64 .ptr .align 1 _Z6reducePfS_ii_param_1,
	.param .u32 _Z6reducePfS_ii_param_2,
	.param .u32 _Z6reducePfS_ii_param_3
)
{
	.reg .pred 	%p<4>;
	.reg .b32 	%r<14>;
	.reg .b32 	%f<3>;
	.reg .b64 	%rd<8>;

	ld.param.u64 	%rd1, [_Z6reducePfS_ii_param_0];
	ld.param.u64 	%rd2, [_Z6reducePfS_ii_param_1];
	ld.param.u32 	%r4, [_Z6reducePfS_ii_param_2];
	ld.param.u32 	%r5, [_Z6reducePfS_ii_param_3];
	mov.u32 	%r6, %ntid.x;
	mov.u32 	%r7, %ctaid.x;
	mov.u32 	%r8, %tid.x;
	mad.lo.s32 	%r1, %r6, %r7, %r8;
	mov.u32 	%r9, %ntid.y;
	mov.u32 	%r10, %ctaid.y;
	mov.u32 	%r11, %tid.y;
	mad.lo.s32 	%r12, %r9, %r10, %r11;
	setp.ge.u32 	%p1, %r1, %r4;
	setp.ge.u32 	%p2, %r12, %r5;
	or.pred  	%p3, %p1, %p2;
	@%p3 bra 	$L__BB0_2;
	cvta.to.global.u64 	%rd3, %rd1;
	cvta.to.global.u64 	%rd4, %rd2;
	mad.lo.s32 	%r13, %r5, %r1, %r12;
	mul.wide.u32 	%rd5, %r13, 4;
	add.s64 	%rd6, %rd3, %rd5;
	ld.global.f32 	%f1, [%rd6];
	add.f32 	%f2, %f1, 0f3F800000;
	add.s64 	%rd7, %rd4, %rd5;
	st.global.f32 	[%rd7], %f2;
$L__BB0_2:
	ret;

}


// ===== COMPILED SASS (sm_100) =====

	.target	sm_100

	.elftype	@"ET_EXEC"


//--------------------- .note.nv.tkinfo           --------------------------
	.section	.note.nv.tkinfo,"",@"SHT_NOTE"
	.sectionflags	@"SHF_NOTE_NV_TKINFO"
	.tkinfo
        /*0018*/ 	.word	0x00000002
        /*0030*/ 	.string	""
        /*0030*/ 	.string	"ptxas"
        /*0030*/ 	.string	"Cuda compilation tools, release 13.0, V13.0.88"
        /*0030*/ 	.string	"Build cuda_13.0.r13.0/compiler.36424714_0"
        /*0030*/ 	.string	"-arch sm_100 -m 64 "



//--------------------- .note.nv.cuinfo           --------------------------
	.section	.note.nv.cuinfo,"",@"SHT_NOTE"
	.sectionflags	@"SHF_NOTE_NV_CUINFO"
        /*0018*/ 	.short	0x0002
        /*001a*/ 	.short	0x0064
        /*001c*/ 	.short	0x0082
	.zero		2


//--------------------- .nv.info                  --------------------------
	.section	.nv.info,"",@"SHT_CUDA_INFO"
	.align	4


	//----- nvinfo : EIATTR_REGCOUNT
	.align		4
        /*0000*/ 	.byte	0x04, 0x2f
        /*0002*/ 	.short	(.L_1 - .L_0)
	.align		4
.L_0:
        /*0004*/ 	.word	index@(_Z6reducePfS_ii)
        /*0008*/ 	.word	0x0000000a


	//----- nvinfo : EIATTR_FRAME_SIZE
	.align		4
.L_1:
        /*000c*/ 	.byte	0x04, 0x11
        /*000e*/ 	.short	(.L_3 - .L_2)
	.align		4
.L_2:
        /*0010*/ 	.word	index@(_Z6reducePfS_ii)
        /*0014*/ 	.word	0x00000000


	//----- nvinfo : EIATTR_MIN_STACK_SIZE
	.align		4
.L_3:
        /*0018*/ 	.byte	0x04, 0x12
        /*001a*/ 	.short	(.L_5 - .L_4)
	.align		4
.L_4:
        /*001c*/ 	.word	index@(_Z6reducePfS_ii)
        /*0020*/ 	.word	0x00000000
.L_5:


//--------------------- .nv.compat                --------------------------
	.section	.nv.compat,"",@"SHT_CUDA_COMPAT_INFO"
	.align	4
        /*0000*/ 	.byte	0x02, 0x09, 0x00, 0x00, 0x02, 0x02, 0x01, 0x00, 0x02, 0x05, 0x05, 0x00, 0x03, 0x07, 0x01, 0x01
        /*0010*/ 	.byte	0x02, 0x03, 0x00, 0x00, 0x02, 0x06, 0x01, 0x00, 0x04, 0x0b, 0x08, 0x00, 0x09, 0x00, 0x00, 0x00
        /*0020*/ 	.byte	0x00, 0x00, 0x00, 0x00


//--------------------- .nv.info._Z6reducePfS_ii  --------------------------
	.section	.nv.info._Z6reducePfS_ii,"",@"SHT_CUDA_INFO"
	.sectionflags	@""
	.align	4


	//----- nvinfo : EIATTR_CUDA_API_VERSION
	.align		4
        /*0000*/ 	.byte	0x04, 0x37
        /*0002*/ 	.short	(.L_7 - .L_6)
.L_6:
        /*0004*/ 	.word	0x00000082


	//----- nvinfo : EIATTR_KPARAM_INFO
	.align		4
.L_7:
        /*0008*/ 	.byte	0x04, 0x17
        /*000a*/ 	.short	(.L_9 - .L_8)
.L_8:
        /*000c*/ 	.word	0x00000000
        /*0010*/ 	.short	0x0003
        /*0012*/ 	.short	0x0014
        /*0014*/ 	.byte	0x00, 0xf0, 0x11, 0x00


	//----- nvinfo : EIATTR_KPARAM_INFO
	.align		4
.L_9:
        /*0018*/ 	.byte	0x04, 0x17
        /*001a*/ 	.short	(.L_11 - .L_10)
.L_10:
        /*001c*/ 	.word	0x00000000
        /*0020*/ 	.short	0x0002
        /*0022*/ 	.short	0x0010
        /*0024*/ 	.byte	0x00, 0xf0, 0x11, 0x00


	//----- nvinfo : EIATTR_KPARAM_INFO
	.align		4
.L_11:
        /*0028*/ 	.byte	0x04, 0x17
        /*002a*/ 	.short	(.L_13 - .L_12)
.L_12:
        /*002c*/ 	.word	0x00000000
        /*0030*/ 	.short	0x0001
        /*0032*/ 	.short	0x0008
        /*0034*/ 	.byte	0x00, 0xf5, 0x21, 0x00


	//----- nvinfo : EIATTR_KPARAM_INFO
	.align		4
.L_13:
        /*0038*/ 	.byte	0x04, 0x17
        /*003a*/ 	.short	(.L_15 - .L_14)
.L_14:
        /*003c*/ 	.word	0x00000000
        /*0040*/ 	.short	0x0000
        /*0042*/ 	.short	0x0000
        /*0044*/ 	.byte	0x00, 0xf5, 0x21, 0x00


	//----- nvinfo : EIATTR_SPARSE_MMA_MASK
	.align		4
.L_15:
        /*0048*/ 	.byte	0x03, 0x50
        /*004a*/ 	.short	0x0000


	//----- nvinfo : EIATTR_MAXREG_COUNT
	.align		4
        /*004c*/ 	.byte	0x03, 0x1b
        /*004e*/ 	.short	0x00ff


	//----- nvinfo : EIATTR_MERCURY_ISA_VERSION
	.align		4
        /*0050*/ 	.byte	0x03, 0x5f
        /*0052*/ 	.short	0x0101


	//----- nvinfo : EIATTR_VRC_CTA_INIT_COUNT
	.align		4
        /*0054*/ 	.byte	0x02, 0x4a
	.zero		1
	.zero		1


	//----- nvinfo : EIATTR_EXIT_INSTR_OFFSETS
	.align		4
        /*0058*/ 	.byte	0x04, 0x1c
        /*005a*/ 	.short	(.L_17 - .L_16)


	//   ....[0]....
.L_16:
        /*005c*/ 	.word	0x000000c0


	//   ....[1]....
        /*0060*/ 	.word	0x00000160


	//----- nvinfo : EIATTR_CBANK_PARAM_SIZE
	.align		4
.L_17:
        /*0064*/ 	.byte	0x03, 0x19
        /*0066*/ 	.short	0x0018


	//----- nvinfo : EIATTR_PARAM_CBANK
	.align		4
        /*0068*/ 	.byte	0x04, 0x0a
        /*006a*/ 	.short	(.L_19 - .L_18)
	.align		4
.L_18:
        /*006c*/ 	.word	index@(.nv.constant0._Z6reducePfS_ii)
        /*0070*/ 	.short	0x0380
        /*0072*/ 	.short	0x0018


	//----- nvinfo : EIATTR_SW_WAR
	.align		4
.L_19:
        /*0074*/ 	.byte	0x04, 0x36
        /*0076*/ 	.short	(.L_21 - .L_20)
.L_20:
        /*0078*/ 	.word	0x00000008
.L_21:


//--------------------- .nv.callgraph             --------------------------
	.section	.nv.callgraph,"",@"SHT_CUDA_CALLGRAPH"
	.align	4
	.sectionentsize	8
	.align		4
        /*0000*/ 	.word	0x00000000
	.align		4
        /*0004*/ 	.word	0xffffffff
	.align		4
        /*0008*/ 	.word	0x00000000
	.align		4
        /*000c*/ 	.word	0xfffffffe
	.align		4
        /*0010*/ 	.word	0x00000000
	.align		4
        /*0014*/ 	.word	0xfffffffd
	.align		4
        /*0018*/ 	.word	0x00000000
	.align		4
        /*001c*/ 	.word	0xfffffffc


//--------------------- .text._Z6reducePfS_ii     --------------------------
	.section	.text._Z6reducePfS_ii,"ax",@progbits
	.align	128
        .global         _Z6reducePfS_ii
        .type           _Z6reducePfS_ii,@function
        .size           _Z6reducePfS_ii,(.L_x_1 - _Z6reducePfS_ii)
        .other          _Z6reducePfS_ii,@"STO_CUDA_ENTRY STV_DEFAULT"
_Z6reducePfS_ii:
.text._Z6reducePfS_ii:
[----:B------:R-:W-:Y:S01]  /*0000*/  LDC R1, c[0x0][0x37c] ;  /* 0x0000df00ff017b82 */ /* 0x000fe20000000800 */
[----:B------:R-:W0:Y:S01]  /*0010*/  S2R R5, SR_CTAID.Y ;  /* 0x0000000000057919 */ /* 0x000e220000002600 */
[----:B------:R-:W1:Y:S01]  /*0020*/  LDCU UR4, c[0x0][0x360] ;  /* 0x00006c00ff0477ac */ /* 0x000e620008000800 */
[----:B------:R-:W0:Y:S01]  /*0030*/  S2R R2, SR_TID.Y ;  /* 0x0000000000027919 */ /* 0x000e220000002200 */
[----:B------:R-:W0:Y:S01]  /*0040*/  LDCU UR5, c[0x0][0x364] ;  /* 0x00006c80ff0577ac */ /* 0x000e220008000800 */
[----:B------:R-:W1:Y:S01]  /*0050*/  S2R R0, SR_CTAID.X ;  /* 0x0000000000007919 */ /* 0x000e620000002500 */
[----:B------:R-:W2:Y:S01]  /*0060*/  LDCU.64 UR6, c[0x0][0x390] ;  /* 0x00007200ff0677ac */ /* 0x000ea20008000a00 */
[----:B------:R-:W1:Y:S01]  /*0070*/  S2R R3, SR_TID.X ;  /* 0x0000000000037919 */ /* 0x000e620000002100 */
[----:B0-----:R-:W-:-:S05]  /*0080*/  IMAD R5, R5, UR5, R2 ;  /* 0x0000000505057c24 */ /* 0x001fca000f8e0202 */
[----:B--2---:R-:W-:Y:S01]  /*0090*/  ISETP.GE.U32.AND P0, PT, R5, UR7, PT ;  /* 0x0000000705007c0c */ /* 0x004fe2000bf06070 */
[----:B-1----:R-:W-:-:S05]  /*00a0*/  IMAD R0, R0, UR4, R3 ;  /* 0x0000000400007c24 */ /* 0x002fca000f8e0203 */
[----:B------:R-:W-:-:S13]  /*00b0*/  ISETP.GE.U32.OR P0, PT, R0, UR6, P0 ;  /* 0x0000000600007c0c */ /* 0x000fda0008706470 */
[----:B------:R-:W-:Y:S05]  /*00c0*/  @P0 EXIT ;  /* 0x000000000000094d */ /* 0x000fea0003800000 */
[----:B------:R-:W0:Y:S01]  /*00d0*/  LDC.64 R2, c[0x0][0x380] ;  /* 0x0000e000ff027b82 */ /* 0x000e220000000a00 */
[----:B------:R-:W1:Y:S01]  /*00e0*/  LDCU.64 UR4, c[0x0][0x358] ;  /* 0x00006b00ff0477ac */ /* 0x000e620008000a00 */
[----:B------:R-:W-:-:S06]  /*00f0*/  IMAD R7, R0, UR7, R5 ;  /* 0x0000000700077c24 */ /* 0x000fcc000f8e0205 */
[----:B------:R-:W2:Y:S01]  /*0100*/  LDC.64 R4, c[0x0][0x388] ;  /* 0x0000e200ff047b82 */ /* 0x000ea20000000a00 */
[----:B0-----:R-:W-:-:S06]  /*0110*/  IMAD.WIDE.U32 R2, R7, 0x4, R2 ;  /* 0x0000000407027825 */ /* 0x001fcc00078e0002 */
[----:B-1----:R-:W3:Y:S01]  /*0120*/  LDG.E R2, desc[UR4][R2.64] ;  /* 0x0000000402027981 */ /* 0x002ee2000c1e1900 */
[----:B--2---:R-:W-:-:S04]  /*0130*/  IMAD.WIDE.U32 R4, R7, 0x4, R4 ;  /* 0x0000000407047825 */ /* 0x004fc800078e0004 */
[----:B---3--:R-:W-:-:S05]  /*0140*/  FADD R7, R2, 1 ;  /* 0x3f80000002077421 */ /* 0x008fca0000000000 */
[----:B------:R-:W-:Y:S01]  /*0150*/  STG.E desc[UR4][R4.64], R7 ;  /* 0x0000000704007986 */ /* 0x000fe2000c101904 */
[----:B------:R-:W-:Y:S05]  /*0160*/  EXIT ;  /* 0x000000000000794d */ /* 0x000fea0003800000 */
.L_x_0:
[----:B------:R-:W-:-:S00]  /*0170*/  BRA `(.L_x_0) ;  /* 0xfffffffc00fc7947 */ /* 0x000fc0000383ffff */
[----:B------:R-:W-:-:S00]  /*0180*/  NOP ;  /* 0x0000000000007918 */ /* 0x000fc00000000000 */
[----:B------:R-:W-:-:S00]  /*0190*/  NOP ;  /* 0x0000000000007918 */ /* 0x000fc00000000000 */
[----:B------:R-:W-:-:S00]  /*01a0*/  NOP ;  /* 0x0000000000007918 */ /* 0x000fc00000000000 */
[----:B------:R-:W-:-:S00]  /*01b0*/  NOP ;  /* 0x0000000000007918 */ /* 0x000fc00000000000 */
[----:B------:R-:W-:-:S00]  /*01c0*/  NOP ;  /* 0x0000000000007918 */ /* 0x000fc00000000000 */
[----:B------:R-:W-:-:S00]  /*01d0*/  NOP ;  /* 0x0000000000007918 */ /* 0x000fc00000000000 */
[----:B------:R-:W-:-:S00]  /*01e0*/  NOP ;  /* 0x0000000000007918 */ /* 0x000fc00000000000 */
[----:B------:R-:W-:-:S00]  /*01f0*/  NOP ;  /* 0x0000000000007918 */ /* 0x000fc00000000000 */
.L_x_1:


//--------------------- .nv.shared.reserved.0     --------------------------
	.section	.nv.shared.reserved.0,"aw",@nobits
	.weak		__nv_reservedSMEM_offset_0_alias
	.size		__nv_reservedSMEM_offset_0_alias, 0, 64
	.other		__nv_reservedSMEM_offset_0_alias,@"STO_CUDA_RESERVED_SHARED STV_DEFAULT"
__nv_reservedSMEM_offset_0_alias:
	.zero		0
	.zero		64


//--------------------- .nv.constant0._Z6reducePfS_ii --------------------------
	.section	.nv.constant0._Z6reducePfS_ii,"a",@progbits
	.sectionflags	@""
	.align	4
.nv.constant0._Z6reducePfS_ii:
	.zero		920


//--------------------- SYMBOLS --------------------------

	.type		.nv.reservedSmem.offset0,@object
	.size		.nv.reservedSmem.offset0,0x4
